	.headerflags	@"EF_CUDA_TEXMODE_UNIFIED EF_CUDA_64BIT_ADDRESS EF_CUDA_ACCELERATORS EF_CUDA_SM90 EF_CUDA_VIRTUAL_SM(EF_CUDA_SM90)"
	.elftype	@"ET_EXEC"


//--------------------- .nv.info                  --------------------------
	.section	.nv.info,"",@"SHT_CUDA_INFO"
	.align	4


	//----- nvinfo : EIATTR_REGCOUNT
	.align		4
        /*0000*/ 	.byte	0x04, 0x2f
        /*0002*/ 	.short	(.L_3 - .L_2)
	.align		4
.L_2:
        /*0004*/ 	.word	index@(triton_poi_fused__native_batch_norm_legit_no_training_convolution_relu_70)
        /*0008*/ 	.word	0x0000001c


	//----- nvinfo : EIATTR_MIN_STACK_SIZE
	.align		4
.L_3:
        /*000c*/ 	.byte	0x04, 0x12
        /*000e*/ 	.short	(.L_5 - .L_4)
	.align		4
.L_4:
        /*0010*/ 	.word	index@(triton_poi_fused__native_batch_norm_legit_no_training_convolution_relu_70)
        /*0014*/ 	.word	0x00000000


	//----- nvinfo : EIATTR_FRAME_SIZE
	.align		4
.L_5:
        /*0018*/ 	.byte	0x04, 0x11
        /*001a*/ 	.short	(.L_7 - .L_6)
	.align		4
.L_6:
        /*001c*/ 	.word	index@(triton_poi_fused__native_batch_norm_legit_no_training_convolution_relu_70)
        /*0020*/ 	.word	0x00000000


	//----- nvinfo : EIATTR_MIN_STACK_SIZE
	.align		4
.L_7:
        /*0024*/ 	.byte	0x04, 0x12
        /*0026*/ 	.short	(.L_9 - .L_8)
	.align		4
.L_8:
        /*0028*/ 	.word	index@(triton_poi_fused__native_batch_norm_legit_no_training_convolution_relu_70)
        /*002c*/ 	.word	0x00000000
.L_9:


//--------------------- .nv.info.triton_poi_fused__native_batch_norm_legit_no_training_convolution_relu_70 --------------------------
	.section	.nv.info.triton_poi_fused__native_batch_norm_legit_no_training_convolution_relu_70,"",@"SHT_CUDA_INFO"
	.sectionflags	@""
	.align	4


	//----- nvinfo : EIATTR_CUDA_API_VERSION
	.align		4
        /*0000*/ 	.byte	0x04, 0x37
        /*0002*/ 	.short	(.L_11 - .L_10)
.L_10:
        /*0004*/ 	.word	0x0000007c


	//----- nvinfo : EIATTR_KPARAM_INFO
	.align		4
.L_11:
        /*0008*/ 	.byte	0x04, 0x17
        /*000a*/ 	.short	(.L_13 - .L_12)
.L_12:
        /*000c*/ 	.word	0x00000000
        /*0010*/ 	.short	0x0007
        /*0012*/ 	.short	0x0038
        /*0014*/ 	.byte	0x00, 0xf0, 0x11, 0x00


	//----- nvinfo : EIATTR_KPARAM_INFO
	.align		4
.L_13:
        /*0018*/ 	.byte	0x04, 0x17
        /*001a*/ 	.short	(.L_15 - .L_14)
.L_14:
        /*001c*/ 	.word	0x00000000
        /*0020*/ 	.short	0x0006
        /*0022*/ 	.short	0x0030
        /*0024*/ 	.byte	0x00, 0xf4, 0x21, 0x00


	//----- nvinfo : EIATTR_KPARAM_INFO
	.align		4
.L_15:
        /*0028*/ 	.byte	0x04, 0x17
        /*002a*/ 	.short	(.L_17 - .L_16)
.L_16:
        /*002c*/ 	.word	0x00000000
        /*0030*/ 	.short	0x0005
        /*0032*/ 	.short	0x0028
        /*0034*/ 	.byte	0x00, 0xf4, 0x21, 0x00


	//----- nvinfo : EIATTR_KPARAM_INFO
	.align		4
.L_17:
        /*0038*/ 	.byte	0x04, 0x17
        /*003a*/ 	.short	(.L_19 - .L_18)
.L_18:
        /*003c*/ 	.word	0x00000000
        /*0040*/ 	.short	0x0004
        /*0042*/ 	.short	0x0020
        /*0044*/ 	.byte	0x00, 0xf4, 0x21, 0x00


	//----- nvinfo : EIATTR_KPARAM_INFO
	.align		4
.L_19:
        /*0048*/ 	.byte	0x04, 0x17
        /*004a*/ 	.short	(.L_21 - .L_20)
.L_20:
        /*004c*/ 	.word	0x00000000
        /*0050*/ 	.short	0x0003
        /*0052*/ 	.short	0x0018
        /*0054*/ 	.byte	0x00, 0xf4, 0x21, 0x00


	//----- nvinfo : EIATTR_KPARAM_INFO
	.align		4
.L_21:
        /*0058*/ 	.byte	0x04, 0x17
        /*005a*/ 	.short	(.L_23 - .L_22)
.L_22:
        /*005c*/ 	.word	0x00000000
        /*0060*/ 	.short	0x0002
        /*0062*/ 	.short	0x0010
        /*0064*/ 	.byte	0x00, 0xf4, 0x21, 0x00


	//----- nvinfo : EIATTR_KPARAM_INFO
	.align		4
.L_23:
        /*0068*/ 	.byte	0x04, 0x17
        /*006a*/ 	.short	(.L_25 - .L_24)
.L_24:
        /*006c*/ 	.word	0x00000000
        /*0070*/ 	.short	0x0001
        /*0072*/ 	.short	0x0008
        /*0074*/ 	.byte	0x00, 0xf4, 0x21, 0x00


	//----- nvinfo : EIATTR_KPARAM_INFO
	.align		4
.L_25:
        /*0078*/ 	.byte	0x04, 0x17
        /*007a*/ 	.short	(.L_27 - .L_26)
.L_26:
        /*007c*/ 	.word	0x00000000
        /*0080*/ 	.short	0x0000
        /*0082*/ 	.short	0x0000
        /*0084*/ 	.byte	0x00, 0xf4, 0x21, 0x00


	//----- nvinfo : EIATTR_SPARSE_MMA_MASK
	.align		4
.L_27:
        /*0088*/ 	.byte	0x03, 0x50
        /*008a*/ 	.short	0x0000


	//----- nvinfo : EIATTR_MAXREG_COUNT
	.align		4
        /*008c*/ 	.byte	0x03, 0x1b
        /*008e*/ 	.short	0x00ff


	//----- nvinfo : EIATTR_EXIT_INSTR_OFFSETS
	.align		4
        /*0090*/ 	.byte	0x04, 0x1c
        /*0092*/ 	.short	(.L_29 - .L_28)


	//   ....[0]....
.L_28:
        /*0094*/ 	.word	0x00000490


	//   ....[1]....
        /*0098*/ 	.word	0x000004b0


	//----- nvinfo : EIATTR_REQNTID
	.align		4
.L_29:
        /*009c*/ 	.byte	0x04, 0x10
        /*009e*/ 	.short	(.L_31 - .L_30)
.L_30:
        /*00a0*/ 	.word	0x00000080
        /*00a4*/ 	.word	0x00000001
        /*00a8*/ 	.word	0x00000001


	//----- nvinfo : EIATTR_CBANK_PARAM_SIZE
	.align		4
.L_31:
        /*00ac*/ 	.byte	0x03, 0x19
        /*00ae*/ 	.short	0x003c


	//----- nvinfo : EIATTR_PARAM_CBANK
	.align		4
        /*00b0*/ 	.byte	0x04, 0x0a
        /*00b2*/ 	.short	(.L_33 - .L_32)
	.align		4
.L_32:
        /*00b4*/ 	.word	index@(.nv.constant0.triton_poi_fused__native_batch_norm_legit_no_training_convolution_relu_70)
        /*00b8*/ 	.short	0x0210
        /*00ba*/ 	.short	0x003c


	//----- nvinfo : EIATTR_SW_WAR
	.align		4
.L_33:
        /*00bc*/ 	.byte	0x04, 0x36
        /*00be*/ 	.short	(.L_35 - .L_34)
.L_34:
        /*00c0*/ 	.word	0x00000008
.L_35:


//--------------------- .nv.callgraph             --------------------------
	.section	.nv.callgraph,"",@"SHT_CUDA_CALLGRAPH"
	.align	4
	.sectionentsize	8
	.align		4
        /*0000*/ 	.word	0x00000000
	.align		4
        /*0004*/ 	.word	0xffffffff
	.align		4
        /*0008*/ 	.word	0x00000000
	.align		4
        /*000c*/ 	.word	0xfffffffe
	.align		4
        /*0010*/ 	.word	0x00000000
	.align		4
        /*0014*/ 	.word	0xfffffffd
	.align		4
        /*0018*/ 	.word	0x00000000
	.align		4
        /*001c*/ 	.word	0xfffffffc


//--------------------- .nv.constant4             --------------------------
	.section	.nv.constant4,"a",@progbits
	.align	8
	.align		8
.nv.constant4:
        /*0000*/ 	.dword	_$_str
	.align		8
        /*0008*/ 	.dword	_$_str_$_2


//--------------------- .text.triton_poi_fused__native_batch_norm_legit_no_training_convolution_relu_70 --------------------------
	.section	.text.triton_poi_fused__native_batch_norm_legit_no_training_convolution_relu_70,"ax",@progbits
	.align	128
        .global         triton_poi_fused__native_batch_norm_legit_no_training_convolution_relu_70
        .type           triton_poi_fused__native_batch_norm_legit_no_training_convolution_relu_70,@function
        .size           triton_poi_fused__native_batch_norm_legit_no_training_convolution_relu_70,(.L_x_1 - triton_poi_fused__native_batch_norm_legit_no_training_convolution_relu_70)
        .other          triton_poi_fused__native_batch_norm_legit_no_training_convolution_relu_70,@"STO_CUDA_ENTRY STV_DEFAULT"
triton_poi_fused__native_batch_norm_legit_no_training_convolution_relu_70:
.text.triton_poi_fused__native_batch_norm_legit_no_training_convolution_relu_70:
[----:B------:R-:W0:Y:S01]  /*0000*/  LDC R1, c[0x0][0x28] ;  /* 0x00000a00ff017b82 */ /* 0x000e220000000800 */
[----:B------:R-:W1:Y:S01]  /*0010*/  S2R R0, SR_TID.X ;  /* 0x0000000000007919 */ /* 0x000e620000002100 */
[----:B------:R-:W-:-:S06]  /*0020*/  HFMA2.MMA R2, -RZ, RZ, 0, 0 ;  /* 0x00000000ff027435 */ /* 0x000fcc00000001ff */
[----:B------:R-:W2:Y:S01]  /*0030*/  LDC.64 R4, c[0x0][0x228] ;  /* 0x00008a00ff047b82 */ /* 0x000ea20000000a00 */
[----:B------:R-:W-:Y:S01]  /*0040*/  CS2R R10, SRZ ;  /* 0x00000000000a7805 */ /* 0x000fe2000001ff00 */
[----:B------:R-:W3:Y:S01]  /*0050*/  S2R R3, SR_CTAID.X ;  /* 0x0000000000037919 */ /* 0x000ee20000002500 */
[----:B------:R-:W-:-:S05]  /*0060*/  ULDC.64 UR4, c[0x0][0x208] ;  /* 0x0000820000047ab9 */ /* 0x000fca0000000a00 */
[----:B------:R-:W4:Y:S08]  /*0070*/  LDC.64 R18, c[0x0][0x218] ;  /* 0x00008600ff127b82 */ /* 0x000f300000000a00 */
[----:B------:R-:W5:Y:S08]  /*0080*/  LDC.64 R20, c[0x0][0x220] ;  /* 0x00008800ff147b82 */ /* 0x000f700000000a00 */
[----:B------:R-:W5:Y:S01]  /*0090*/  LDC.64 R14, c[0x0][0x238] ;  /* 0x00008e00ff0e7b82 */ /* 0x000f620000000a00 */
[----:B-1----:R-:W-:-:S07]  /*00a0*/  SHF.L.U32 R0, R0, 0x1, RZ ;  /* 0x0000000100007819 */ /* 0x002fce00000006ff */
[----:B------:R-:W1:Y:S01]  /*00b0*/  LDC.64 R22, c[0x0][0x230] ;  /* 0x00008c00ff167b82 */ /* 0x000e620000000a00 */
[----:B------:R-:W-:-:S04]  /*00c0*/  LOP3.LUT R0, R0, 0xfe, RZ, 0xc0, !PT ;  /* 0x000000fe00007812 */ /* 0x000fc800078ec0ff */
[----:B---3--:R-:W-:-:S04]  /*00d0*/  LEA R3, R3, R0, 0x8 ;  /* 0x0000000003037211 */ /* 0x008fc800078e40ff */
[C---:B------:R-:W-:Y:S01]  /*00e0*/  ISETP.GE.AND P0, PT, R3.reuse, 0xe8, PT ;  /* 0x000000e80300780c */ /* 0x040fe20003f06270 */
[----:B------:R-:W-:-:S05]  /*00f0*/  IMAD.HI R0, R3, -0x72c234f7, R2 ;  /* 0x8d3dcb0903007827 */ /* 0x000fca00078e0202 */
[----:B------:R-:W-:-:S04]  /*0100*/  SHF.R.U32.HI R7, RZ, 0x1f, R0 ;  /* 0x0000001fff077819 */ /* 0x000fc80000011600 */
[----:B------:R-:W-:-:S05]  /*0110*/  LEA.HI.SX32 R7, R0, R7, 0x1b ;  /* 0x0000000700077211 */ /* 0x000fca00078fdaff */
[----:B------:R-:W-:Y:S02]  /*0120*/  IMAD R0, R7, -0x3a, R3 ;  /* 0xffffffc607007824 */ /* 0x000fe400078e0203 */
[----:B------:R-:W3:Y:S02]  /*0130*/  LDC.64 R6, c[0x0][0x210] ;  /* 0x00008400ff067b82 */ /* 0x000ee40000000a00 */
[----:B--2---:R-:W-:-:S05]  /*0140*/  IMAD.WIDE R4, R0, 0x4, R4 ;  /* 0x0000000400047825 */ /* 0x004fca00078e0204 */
[----:B------:R2:W3:Y:S01]  /*0150*/  @!P0 LDG.E.EL.64 R10, desc[UR4][R4.64] ;  /* 0x00000004040a8981 */ /* 0x0004e2000c2e1b00 */
[----:B------:R-:W-:Y:S02]  /*0160*/  CS2R R12, SRZ ;  /* 0x00000000000c7805 */ /* 0x000fe4000001ff00 */
[----:B------:R-:W-:Y:S01]  /*0170*/  CS2R R8, SRZ ;  /* 0x0000000000087805 */ /* 0x000fe2000001ff00 */
[----:B----4-:R-:W-:-:S04]  /*0180*/  IMAD.WIDE R18, R0, 0x4, R18 ;  /* 0x0000000400127825 */ /* 0x010fc800078e0212 */
[C---:B-----5:R-:W-:Y:S01]  /*0190*/  IMAD.WIDE R20, R0.reuse, 0x4, R20 ;  /* 0x0000000400147825 */ /* 0x060fe200078e0214 */
[----:B------:R-:W4:Y:S01]  /*01a0*/  @!P0 LDG.E.EL.64 R12, desc[UR4][R18.64] ;  /* 0x00000004120c8981 */ /* 0x000f22000c2e1b00 */
[----:B--2---:R-:W-:Y:S02]  /*01b0*/  CS2R R4, SRZ ;  /* 0x0000000000047805 */ /* 0x004fe4000001ff00 */
[----:B0-----:R-:W-:-:S04]  /*01c0*/  IMAD.WIDE R24, R0, 0x4, R14 ;  /* 0x0000000400187825 */ /* 0x001fc800078e020e */
[----:B---3--:R-:W-:Y:S01]  /*01d0*/  IMAD.WIDE R6, R3, 0x4, R6 ;  /* 0x0000000403067825 */ /* 0x008fe200078e0206 */
[----:B------:R0:W2:Y:S04]  /*01e0*/  @!P0 LDG.E.EL.64 R4, desc[UR4][R20.64] ;  /* 0x0000000414048981 */ /* 0x0000a8000c2e1b00 */
[----:B------:R-:W4:Y:S01]  /*01f0*/  @!P0 LDG.E.64 R8, desc[UR4][R6.64] ;  /* 0x0000000406088981 */ /* 0x000f22000c1e1b00 */
[----:B------:R-:W-:Y:S02]  /*0200*/  CS2R R14, SRZ ;  /* 0x00000000000e7805 */ /* 0x000fe4000001ff00 */
[----:B------:R-:W-:Y:S01]  /*0210*/  CS2R R16, SRZ ;  /* 0x0000000000107805 */ /* 0x000fe2000001ff00 */
[----:B-1----:R-:W-:-:S05]  /*0220*/  IMAD.WIDE R22, R0, 0x4, R22 ;  /* 0x0000000400167825 */ /* 0x002fca00078e0216 */
[----:B------:R-:W3:Y:S04]  /*0230*/  @!P0 LDG.E.EL.64 R14, desc[UR4][R22.64] ;  /* 0x00000004160e8981 */ /* 0x000ee8000c2e1b00 */
[----:B------:R-:W3:Y:S01]  /*0240*/  @!P0 LDG.E.EL.64 R16, desc[UR4][R24.64] ;  /* 0x0000000418108981 */ /* 0x000ee2000c2e1b00 */
[----:B0-----:R-:W-:Y:S01]  /*0250*/  MOV R21, 0x3e800000 ;  /* 0x3e80000000157802 */ /* 0x001fe20000000f00 */
[----:B------:R-:W-:Y:S01]  /*0260*/  FADD R10, R10, 9.9999997473787516356e-06 ;  /* 0x3727c5ac0a0a7421 */ /* 0x000fe20000000000 */
[----:B------:R-:W-:-:S03]  /*0270*/  FADD R11, R11, 9.9999997473787516356e-06 ;  /* 0x3727c5ac0b0b7421 */ /* 0x000fc60000000000 */
[----:B------:R-:W0:Y:S08]  /*0280*/  MUFU.SQRT R0, R10 ;  /* 0x0000000a00007308 */ /* 0x000e300000002000 */
[----:B------:R1:W5:Y:S01]  /*0290*/  MUFU.SQRT R2, R11 ;  /* 0x0000000b00027308 */ /* 0x0003620000002000 */
[C---:B0-----:R-:W-:Y:S02]  /*02a0*/  FSETP.GT.AND P1, PT, R0.reuse, 8.50705917302346158658e+37, PT ;  /* 0x7e8000000000780b */ /* 0x041fe40003f24000 */
[----:B------:R-:W-:Y:S01]  /*02b0*/  FSETP.GEU.AND P3, PT, R0, 1.175494350822287508e-38, PT ;  /* 0x008000000000780b */ /* 0x000fe20003f6e000 */
[----:B-1----:R-:W0:Y:S01]  /*02c0*/  LDC.64 R10, c[0x0][0x240] ;  /* 0x00009000ff0a7b82 */ /* 0x002e220000000a00 */
[----:B-----5:R-:W-:-:S02]  /*02d0*/  FSETP.GT.AND P2, PT, R2, 8.50705917302346158658e+37, PT ;  /* 0x7e8000000200780b */ /* 0x020fc40003f44000 */
[----:B------:R-:W-:-:S07]  /*02e0*/  FSETP.GEU.AND P4, PT, R2, 1.175494350822287508e-38, PT ;  /* 0x008000000200780b */ /* 0x000fce0003f8e000 */
[----:B------:R-:W-:-:S04]  /*02f0*/  @P1 FMUL R0, R0, 0.25 ;  /* 0x3e80000000001820 */ /* 0x000fc80000400000 */
[----:B------:R-:W-:Y:S01]  /*0300*/  @!P3 FMUL R0, R0, 16777216 ;  /* 0x4b8000000000b820 */ /* 0x000fe20000400000 */
[----:B------:R-:W-:-:S04]  /*0310*/  @P2 FMUL R2, R2, 0.25 ;  /* 0x3e80000002022820 */ /* 0x000fc80000400000 */
[----:B------:R-:W-:Y:S01]  /*0320*/  @!P4 FMUL R2, R2, 16777216 ;  /* 0x4b8000000202c820 */ /* 0x000fe20000400000 */
[----:B------:R-:W1:Y:S01]  /*0330*/  MUFU.RCP R0, R0 ;  /* 0x0000000000007308 */ /* 0x000e620000001000 */
[----:B------:R-:W-:-:S07]  /*0340*/  FSEL R19, R21, 1, P1 ;  /* 0x3f80000015137808 */ /* 0x000fce0000800000 */
[----:B------:R-:W5:Y:S01]  /*0350*/  MUFU.RCP R2, R2 ;  /* 0x0000000200027308 */ /* 0x000f620000001000 */
[----:B------:R-:W-:Y:S01]  /*0360*/  FSEL R21, R21, 1, P2 ;  /* 0x3f80000015157808 */ /* 0x000fe20001000000 */
[----:B------:R-:W-:Y:S01]  /*0370*/  @!P3 FMUL R19, R19, 16777216 ;  /* 0x4b8000001313b820 */ /* 0x000fe20000400000 */
[----:B----4-:R-:W-:Y:S01]  /*0380*/  FADD R8, R12, R8 ;  /* 0x000000080c087221 */ /* 0x010fe20000000000 */
[----:B------:R-:W-:Y:S02]  /*0390*/  FADD R9, R13, R9 ;  /* 0x000000090d097221 */ /* 0x000fe40000000000 */
[----:B------:R-:W-:Y:S01]  /*03a0*/  @!P4 FMUL R21, R21, 16777216 ;  /* 0x4b8000001515c820 */ /* 0x000fe20000400000 */
[----:B-1----:R-:W-:Y:S01]  /*03b0*/  FMUL R19, R0, R19 ;  /* 0x0000001300137220 */ /* 0x002fe20000400000 */
[----:B--2---:R-:W-:Y:S01]  /*03c0*/  FADD R4, R8, -R4 ;  /* 0x8000000408047221 */ /* 0x004fe20000000000 */
[----:B------:R-:W-:Y:S01]  /*03d0*/  FADD R5, R9, -R5 ;  /* 0x8000000509057221 */ /* 0x000fe20000000000 */
[----:B-----5:R-:W-:-:S02]  /*03e0*/  FMUL R0, R2, R21 ;  /* 0x0000001502007220 */ /* 0x020fc40000400000 */
[----:B------:R-:W-:Y:S02]  /*03f0*/  FMUL R19, R4, R19 ;  /* 0x0000001304137220 */ /* 0x000fe40000400000 */
[----:B------:R-:W-:Y:S02]  /*0400*/  FMUL R0, R5, R0 ;  /* 0x0000000005007220 */ /* 0x000fe40000400000 */
[----:B---3--:R-:W-:Y:S02]  /*0410*/  FFMA R14, R19, R14, R16 ;  /* 0x0000000e130e7223 */ /* 0x008fe40000000010 */
[----:B------:R-:W-:Y:S01]  /*0420*/  FFMA R0, R0, R15, R17 ;  /* 0x0000000f00007223 */ /* 0x000fe20000000011 */
[----:B------:R1:W-:Y:S02]  /*0430*/  @!P0 STG.E.64 desc[UR4][R6.64], R8 ;  /* 0x0000000806008986 */ /* 0x0003e4000c101b04 */
[----:B------:R-:W-:Y:S02]  /*0440*/  FSETP.GEU.AND P1, PT, R14, RZ, PT ;  /* 0x000000ff0e00720b */ /* 0x000fe40003f2e000 */
[----:B------:R-:W-:Y:S01]  /*0450*/  FSETP.GEU.AND P2, PT, R0, RZ, PT ;  /* 0x000000ff0000720b */ /* 0x000fe20003f4e000 */
[----:B0-----:R-:W-:Y:S01]  /*0460*/  IMAD.WIDE R10, R3, 0x4, R10 ;  /* 0x00000004030a7825 */ /* 0x001fe200078e020a */
[----:B------:R-:W-:-:S02]  /*0470*/  FSEL R14, R14, RZ, P1 ;  /* 0x000000ff0e0e7208 */ /* 0x000fc40000800000 */
[----:B------:R-:W-:Y:S01]  /*0480*/  FSEL R15, R0, RZ, P2 ;  /* 0x000000ff000f7208 */ /* 0x000fe20001000000 */
[----:B------:R-:W-:Y:S08]  /*0490*/  @P0 EXIT ;  /* 0x000000000000094d */ /* 0x000ff00003800000 */
[----:B------:R-:W-:Y:S01]  /*04a0*/  STG.E.64 desc[UR4][R10.64], R14 ;  /* 0x0000000e0a007986 */ /* 0x000fe2000c101b04 */
[----:B------:R-:W-:Y:S05]  /*04b0*/  EXIT ;  /* 0x000000000000794d */ /* 0x000fea0003800000 */
.L_x_0:
[----:B------:R-:W-:-:S00]  /*04c0*/  BRA `(.L_x_0) ;  /* 0xfffffffc00fc7947 */ /* 0x000fc0000383ffff */
[----:B------:R-:W-:-:S00]  /*04d0*/  NOP ;  /* 0x0000000000007918 */ /* 0x000fc00000000000 */
        /* <DEDUP_REMOVED lines=10> */
.L_x_1:


//--------------------- .nv.global.init           --------------------------
	.section	.nv.global.init,"aw",@progbits
.nv.global.init:
	.type		_$_str,@object
	.size		_$_str,(_$_str_$_2 - _$_str)
_$_str:
        /*0000*/ 	.byte	0x5f, 0x5f, 0x43, 0x55, 0x44, 0x41, 0x5f, 0x46, 0x54, 0x5a, 0x00
	.type		_$_str_$_2,@object
	.size		_$_str_$_2,(.L_1 - _$_str_$_2)
_$_str_$_2:
        /*000b*/ 	.byte	0x5f, 0x5f, 0x43, 0x55, 0x44, 0x41, 0x5f, 0x50, 0x52, 0x45, 0x43, 0x5f, 0x53, 0x51, 0x52, 0x54
        /*001b*/ 	.byte	0x00
.L_1:


//--------------------- .nv.constant0.triton_poi_fused__native_batch_norm_legit_no_training_convolution_relu_70 --------------------------
	.section	.nv.constant0.triton_poi_fused__native_batch_norm_legit_no_training_convolution_relu_70,"a",@progbits
	.sectionflags	@""
	.align	4
.nv.constant0.triton_poi_fused__native_batch_norm_legit_no_training_convolution_relu_70:
	.zero		588
